//
// Generated by NVIDIA NVVM Compiler
//
// Compiler Build ID: CL-36424714
// Cuda compilation tools, release 13.0, V13.0.88
// Based on NVVM 20.0.0
//

.version 9.0
.target sm_100
.address_size 64

	// .globl	_Z23cuda_simulate_drop_restPhii

.visible .entry _Z23cuda_simulate_drop_restPhii(
	.param .u64 .ptr .align 1 _Z23cuda_simulate_drop_restPhii_param_0,
	.param .u32 _Z23cuda_simulate_drop_restPhii_param_1,
	.param .u32 _Z23cuda_simulate_drop_restPhii_param_2
)
{
	.reg .pred 	%p<13>;
	.reg .b16 	%rs<11>;
	.reg .b32 	%r<13>;
	.reg .b64 	%rd<7>;

	ld.param.u64 	%rd2, [_Z23cuda_simulate_drop_restPhii_param_0];
	ld.param.u32 	%r4, [_Z23cuda_simulate_drop_restPhii_param_1];
	ld.param.u32 	%r5, [_Z23cuda_simulate_drop_restPhii_param_2];
	mov.u32 	%r6, %ctaid.x;
	mov.u32 	%r7, %ntid.x;
	mov.u32 	%r8, %tid.x;
	mad.lo.s32 	%r1, %r6, %r7, %r8;
	mul.lo.s32 	%r9, %r5, %r4;
	setp.ge.s32 	%p1, %r1, %r9;
	@%p1 bra 	$L__BB0_6;
	cvta.to.global.u64 	%rd3, %rd2;
	div.s32 	%r3, %r1, %r4;
	mul.lo.s32 	%r10, %r3, %r4;
	sub.s32 	%r2, %r1, %r10;
	cvt.s64.s32 	%rd4, %r1;
	add.s64 	%rd1, %rd3, %rd4;
	ld.global.u8 	%rs1, [%rd1];
	setp.ne.s16 	%p2, %rs1, 2;
	@%p2 bra 	$L__BB0_6;
	add.s32 	%r11, %r5, -1;
	setp.ne.s32 	%p3, %r3, %r11;
	setp.ne.s32 	%p4, %r2, 0;
	and.pred  	%p5, %p4, %p3;
	add.s32 	%r12, %r4, -1;
	setp.ne.s32 	%p6, %r2, %r12;
	and.pred  	%p7, %p5, %p6;
	@%p7 bra 	$L__BB0_4;
	mov.b16 	%rs10, 0;
	st.global.u8 	[%rd1], %rs10;
	bra.uni 	$L__BB0_6;
$L__BB0_4:
	cvt.s64.s32 	%rd5, %r4;
	add.s64 	%rd6, %rd1, %rd5;
	ld.global.u8 	%rs2, [%rd6];
	ld.global.u8 	%rs3, [%rd6+-1];
	ld.global.u8 	%rs6, [%rd6+1];
	setp.ne.s16 	%p8, %rs2, 0;
	setp.ne.s16 	%p9, %rs3, 0;
	and.pred  	%p10, %p8, %p9;
	setp.ne.s16 	%p11, %rs6, 0;
	and.pred  	%p12, %p10, %p11;
	@%p12 bra 	$L__BB0_6;
	mov.b16 	%rs9, 0;
	st.global.u8 	[%rd1], %rs9;
$L__BB0_6:
	ret;

}
	// .globl	_Z13cuda_simulatePhii
.visible .entry _Z13cuda_simulatePhii(
	.param .u64 .ptr .align 1 _Z13cuda_simulatePhii_param_0,
	.param .u32 _Z13cuda_simulatePhii_param_1,
	.param .u32 _Z13cuda_simulatePhii_param_2
)
{
	.reg .pred 	%p<14>;
	.reg .b16 	%rs<16>;
	.reg .b32 	%r<17>;
	.reg .b64 	%rd<9>;

	ld.param.u64 	%rd5, [_Z13cuda_simulatePhii_param_0];
	ld.param.u32 	%r5, [_Z13cuda_simulatePhii_param_1];
	ld.param.u32 	%r6, [_Z13cuda_simulatePhii_param_2];
	cvta.to.global.u64 	%rd1, %rd5;
	mov.u32 	%r7, %ctaid.x;
	mov.u32 	%r8, %ntid.x;
	mov.u32 	%r9, %tid.x;
	mad.lo.s32 	%r1, %r7, %r8, %r9;
	mul.lo.s32 	%r10, %r6, %r5;
	setp.ge.s32 	%p1, %r1, %r10;
	@%p1 bra 	$L__BB1_16;
	div.s32 	%r3, %r1, %r5;
	mul.lo.s32 	%r11, %r3, %r5;
	sub.s32 	%r2, %r1, %r11;
	setp.ne.s32 	%p2, %r2, 500;
	@%p2 bra 	$L__BB1_4;
	cvt.s64.s32 	%rd6, %r11;
	add.s64 	%rd2, %rd1, %rd6;
	ld.global.u8 	%rs1, [%rd2+500];
	setp.ne.s16 	%p3, %rs1, 0;
	@%p3 bra 	$L__BB1_4;
	mov.b16 	%rs15, 2;
	st.global.u8 	[%rd2+500], %rs15;
	bra.uni 	$L__BB1_15;
$L__BB1_4:
	add.s32 	%r13, %r11, %r2;
	cvt.s64.s32 	%rd7, %r13;
	add.s64 	%rd3, %rd1, %rd7;
	ld.global.u8 	%rs2, [%rd3];
	setp.ne.s16 	%p4, %rs2, 0;
	setp.eq.s32 	%p5, %r3, 0;
	or.pred  	%p6, %p5, %p4;
	@%p6 bra 	$L__BB1_15;
	sub.s32 	%r14, %r11, %r5;
	add.s32 	%r15, %r14, %r2;
	cvt.s64.s32 	%rd8, %r15;
	add.s64 	%rd4, %rd1, %rd8;
	ld.global.u8 	%rs3, [%rd4];
	setp.ne.s16 	%p7, %rs3, 2;
	@%p7 bra 	$L__BB1_7;
	mov.b16 	%rs14, 2;
	st.global.u8 	[%rd3], %rs14;
	bra.uni 	$L__BB1_15;
$L__BB1_7:
	setp.eq.s32 	%p8, %r2, 0;
	@%p8 bra 	$L__BB1_11;
	ld.global.u8 	%rs4, [%rd3+-1];
	add.s16 	%rs5, %rs4, -1;
	and.b16  	%rs6, %rs5, 255;
	setp.gt.u16 	%p9, %rs6, 1;
	@%p9 bra 	$L__BB1_11;
	ld.global.u8 	%rs7, [%rd4+-1];
	setp.ne.s16 	%p10, %rs7, 2;
	@%p10 bra 	$L__BB1_11;
	mov.b16 	%rs8, 2;
	st.global.u8 	[%rd3], %rs8;
	bra.uni 	$L__BB1_15;
$L__BB1_11:
	add.s32 	%r16, %r5, -1;
	setp.eq.s32 	%p11, %r2, %r16;
	@%p11 bra 	$L__BB1_15;
	ld.global.u8 	%rs9, [%rd3+1];
	add.s16 	%rs10, %rs9, -1;
	and.b16  	%rs11, %rs10, 255;
	setp.gt.u16 	%p12, %rs11, 1;
	@%p12 bra 	$L__BB1_15;
	ld.global.u8 	%rs12, [%rd4+1];
	setp.ne.s16 	%p13, %rs12, 2;
	@%p13 bra 	$L__BB1_15;
	mov.b16 	%rs13, 2;
	st.global.u8 	[%rd3], %rs13;
$L__BB1_15:
	bar.sync 	0;
$L__BB1_16:
	ret;

}


// ===== COMPILED SASS (sm_100) =====

	.target	sm_100

	.elftype	@"ET_EXEC"


//--------------------- .note.nv.tkinfo           --------------------------
	.section	.note.nv.tkinfo,"",@"SHT_NOTE"
	.sectionflags	@"SHF_NOTE_NV_TKINFO"
	.tkinfo
        /*0018*/ 	.word	0x00000002
        /*0030*/ 	.string	""
        /*0030*/ 	.string	"ptxas"
        /*0030*/ 	.string	"Cuda compilation tools, release 13.0, V13.0.88"
        /*0030*/ 	.string	"Build cuda_13.0.r13.0/compiler.36424714_0"
        /*0030*/ 	.string	"-arch sm_100 -m 64 "



//--------------------- .note.nv.cuinfo           --------------------------
	.section	.note.nv.cuinfo,"",@"SHT_NOTE"
	.sectionflags	@"SHF_NOTE_NV_CUINFO"
        /*0018*/ 	.short	0x0002
        /*001a*/ 	.short	0x0064
        /*001c*/ 	.short	0x0082
	.zero		2


//--------------------- .nv.info                  --------------------------
	.section	.nv.info,"",@"SHT_CUDA_INFO"
	.align	4


	//----- nvinfo : EIATTR_REGCOUNT
	.align		4
        /*0000*/ 	.byte	0x04, 0x2f
        /*0002*/ 	.short	(.L_1 - .L_0)
	.align		4
.L_0:
        /*0004*/ 	.word	index@(_Z23cuda_simulate_drop_restPhii)
        /*0008*/ 	.word	0x00000010


	//----- nvinfo : EIATTR_FRAME_SIZE
	.align		4
.L_1:
        /*000c*/ 	.byte	0x04, 0x11
        /*000e*/ 	.short	(.L_3 - .L_2)
	.align		4
.L_2:
        /*0010*/ 	.word	index@(_Z23cuda_simulate_drop_restPhii)
        /*0014*/ 	.word	0x00000000


	//----- nvinfo : EIATTR_REGCOUNT
	.align		4
.L_3:
        /*0018*/ 	.byte	0x04, 0x2f
        /*001a*/ 	.short	(.L_5 - .L_4)
	.align		4
.L_4:
        /*001c*/ 	.word	index@(_Z13cuda_simulatePhii)
        /*0020*/ 	.word	0x0000000e


	//----- nvinfo : EIATTR_FRAME_SIZE
	.align		4
.L_5:
        /*0024*/ 	.byte	0x04, 0x11
        /*0026*/ 	.short	(.L_7 - .L_6)
	.align		4
.L_6:
        /*0028*/ 	.word	index@(_Z13cuda_simulatePhii)
        /*002c*/ 	.word	0x00000000


	//----- nvinfo : EIATTR_MIN_STACK_SIZE
	.align		4
.L_7:
        /*0030*/ 	.byte	0x04, 0x12
        /*0032*/ 	.short	(.L_9 - .L_8)
	.align		4
.L_8:
        /*0034*/ 	.word	index@(_Z13cuda_simulatePhii)
        /*0038*/ 	.word	0x00000000


	//----- nvinfo : EIATTR_MIN_STACK_SIZE
	.align		4
.L_9:
        /*003c*/ 	.byte	0x04, 0x12
        /*003e*/ 	.short	(.L_11 - .L_10)
	.align		4
.L_10:
        /*0040*/ 	.word	index@(_Z23cuda_simulate_drop_restPhii)
        /*0044*/ 	.word	0x00000000
.L_11:


//--------------------- .nv.compat                --------------------------
	.section	.nv.compat,"",@"SHT_CUDA_COMPAT_INFO"
	.align	4
        /*0000*/ 	.byte	0x02, 0x09, 0x00, 0x00, 0x02, 0x02, 0x01, 0x00, 0x02, 0x05, 0x05, 0x00, 0x03, 0x07, 0x01, 0x01
        /*0010*/ 	.byte	0x02, 0x03, 0x00, 0x00, 0x02, 0x06, 0x01, 0x00, 0x04, 0x0b, 0x08, 0x00, 0x09, 0x00, 0x00, 0x00
        /*0020*/ 	.byte	0x00, 0x00, 0x00, 0x00


//--------------------- .nv.info._Z13cuda_simulatePhii --------------------------
	.section	.nv.info._Z13cuda_simulatePhii,"",@"SHT_CUDA_INFO"
	.sectionflags	@""
	.align	4


	//----- nvinfo : EIATTR_CUDA_API_VERSION
	.align		4
        /*0000*/ 	.byte	0x04, 0x37
        /*0002*/ 	.short	(.L_13 - .L_12)
.L_12:
        /*0004*/ 	.word	0x00000082


	//----- nvinfo : EIATTR_KPARAM_INFO
	.align		4
.L_13:
        /*0008*/ 	.byte	0x04, 0x17
        /*000a*/ 	.short	(.L_15 - .L_14)
.L_14:
        /*000c*/ 	.word	0x00000000
        /*0010*/ 	.short	0x0002
        /*0012*/ 	.short	0x000c
        /*0014*/ 	.byte	0x00, 0xf0, 0x11, 0x00


	//----- nvinfo : EIATTR_KPARAM_INFO
	.align		4
.L_15:
        /*0018*/ 	.byte	0x04, 0x17
        /*001a*/ 	.short	(.L_17 - .L_16)
.L_16:
        /*001c*/ 	.word	0x00000000
        /*0020*/ 	.short	0x0001
        /*0022*/ 	.short	0x0008
        /*0024*/ 	.byte	0x00, 0xf0, 0x11, 0x00


	//----- nvinfo : EIATTR_KPARAM_INFO
	.align		4
.L_17:
        /*0028*/ 	.byte	0x04, 0x17
        /*002a*/ 	.short	(.L_19 - .L_18)
.L_18:
        /*002c*/ 	.word	0x00000000
        /*0030*/ 	.short	0x0000
        /*0032*/ 	.short	0x0000
        /*0034*/ 	.byte	0x00, 0xf5, 0x21, 0x00


	//----- nvinfo : EIATTR_SPARSE_MMA_MASK
	.align		4
.L_19:
        /*0038*/ 	.byte	0x03, 0x50
        /*003a*/ 	.short	0x0000


	//----- nvinfo : EIATTR_MAXREG_COUNT
	.align		4
        /*003c*/ 	.byte	0x03, 0x1b
        /*003e*/ 	.short	0x00ff


	//----- nvinfo : EIATTR_NUM_BARRIERS
	.align		4
        /*0040*/ 	.byte	0x02, 0x4c
        /*0042*/ 	.byte	0x01
	.zero		1


	//----- nvinfo : EIATTR_MERCURY_ISA_VERSION
	.align		4
        /*0044*/ 	.byte	0x03, 0x5f
        /*0046*/ 	.short	0x0101


	//----- nvinfo : EIATTR_VRC_CTA_INIT_COUNT
	.align		4
        /*0048*/ 	.byte	0x02, 0x4a
	.zero		1
	.zero		1


	//----- nvinfo : EIATTR_EXIT_INSTR_OFFSETS
	.align		4
        /*004c*/ 	.byte	0x04, 0x1c
        /*004e*/ 	.short	(.L_21 - .L_20)


	//   ....[0]....
.L_20:
        /*0050*/ 	.word	0x00000080


	//   ....[1]....
        /*0054*/ 	.word	0x00000600


	//----- nvinfo : EIATTR_CRS_STACK_SIZE
	.align		4
.L_21:
        /*0058*/ 	.byte	0x04, 0x1e
        /*005a*/ 	.short	(.L_23 - .L_22)
.L_22:
        /*005c*/ 	.word	0x00000000


	//----- nvinfo : EIATTR_CBANK_PARAM_SIZE
	.align		4
.L_23:
        /*0060*/ 	.byte	0x03, 0x19
        /*0062*/ 	.short	0x0010


	//----- nvinfo : EIATTR_PARAM_CBANK
	.align		4
        /*0064*/ 	.byte	0x04, 0x0a
        /*0066*/ 	.short	(.L_25 - .L_24)
	.align		4
.L_24:
        /*0068*/ 	.word	index@(.nv.constant0._Z13cuda_simulatePhii)
        /*006c*/ 	.short	0x0380
        /*006e*/ 	.short	0x0010


	//----- nvinfo : EIATTR_SW_WAR
	.align		4
.L_25:
        /*0070*/ 	.byte	0x04, 0x36
        /*0072*/ 	.short	(.L_27 - .L_26)
.L_26:
        /*0074*/ 	.word	0x00000008
.L_27:


//--------------------- .nv.info._Z23cuda_simulate_drop_restPhii --------------------------
	.section	.nv.info._Z23cuda_simulate_drop_restPhii,"",@"SHT_CUDA_INFO"
	.sectionflags	@""
	.align	4


	//----- nvinfo : EIATTR_CUDA_API_VERSION
	.align		4
        /*0000*/ 	.byte	0x04, 0x37
        /*0002*/ 	.short	(.L_29 - .L_28)
.L_28:
        /*0004*/ 	.word	0x00000082


	//----- nvinfo : EIATTR_KPARAM_INFO
	.align		4
.L_29:
        /*0008*/ 	.byte	0x04, 0x17
        /*000a*/ 	.short	(.L_31 - .L_30)
.L_30:
        /*000c*/ 	.word	0x00000000
        /*0010*/ 	.short	0x0002
        /*0012*/ 	.short	0x000c
        /*0014*/ 	.byte	0x00, 0xf0, 0x11, 0x00


	//----- nvinfo : EIATTR_KPARAM_INFO
	.align		4
.L_31:
        /*0018*/ 	.byte	0x04, 0x17
        /*001a*/ 	.short	(.L_33 - .L_32)
.L_32:
        /*001c*/ 	.word	0x00000000
        /*0020*/ 	.short	0x0001
        /*0022*/ 	.short	0x0008
        /*0024*/ 	.byte	0x00, 0xf0, 0x11, 0x00


	//----- nvinfo : EIATTR_KPARAM_INFO
	.align		4
.L_33:
        /*0028*/ 	.byte	0x04, 0x17
        /*002a*/ 	.short	(.L_35 - .L_34)
.L_34:
        /*002c*/ 	.word	0x00000000
        /*0030*/ 	.short	0x0000
        /*0032*/ 	.short	0x0000
        /*0034*/ 	.byte	0x00, 0xf5, 0x21, 0x00


	//----- nvinfo : EIATTR_SPARSE_MMA_MASK
	.align		4
.L_35:
        /*0038*/ 	.byte	0x03, 0x50
        /*003a*/ 	.short	0x0000


	//----- nvinfo : EIATTR_MAXREG_COUNT
	.align		4
        /*003c*/ 	.byte	0x03, 0x1b
        /*003e*/ 	.short	0x00ff


	//----- nvinfo : EIATTR_MERCURY_ISA_VERSION
	.align		4
        /*0040*/ 	.byte	0x03, 0x5f
        /*0042*/ 	.short	0x0101


	//----- nvinfo : EIATTR_VRC_CTA_INIT_COUNT
	.align		4
        /*0044*/ 	.byte	0x02, 0x4a
	.zero		1
	.zero		1


	//----- nvinfo : EIATTR_EXIT_INSTR_OFFSETS
	.align		4
        /*0048*/ 	.byte	0x04, 0x1c
        /*004a*/ 	.short	(.L_37 - .L_36)


	//   ....[0]....
.L_36:
        /*004c*/ 	.word	0x00000080


	//   ....[1]....
        /*0050*/ 	.word	0x00000270


	//   ....[2]....
        /*0054*/ 	.word	0x000002f0


	//   ....[3]....
        /*0058*/ 	.word	0x00000380


	//   ....[4]....
        /*005c*/ 	.word	0x000003a0


	//----- nvinfo : EIATTR_CBANK_PARAM_SIZE
	.align		4
.L_37:
        /*0060*/ 	.byte	0x03, 0x19
        /*0062*/ 	.short	0x0010


	//----- nvinfo : EIATTR_PARAM_CBANK
	.align		4
        /*0064*/ 	.byte	0x04, 0x0a
        /*0066*/ 	.short	(.L_39 - .L_38)
	.align		4
.L_38:
        /*0068*/ 	.word	index@(.nv.constant0._Z23cuda_simulate_drop_restPhii)
        /*006c*/ 	.short	0x0380
        /*006e*/ 	.short	0x0010


	//----- nvinfo : EIATTR_SW_WAR
	.align		4
.L_39:
        /*0070*/ 	.byte	0x04, 0x36
        /*0072*/ 	.short	(.L_41 - .L_40)
.L_40:
        /*0074*/ 	.word	0x00000008
.L_41:


//--------------------- .nv.callgraph             --------------------------
	.section	.nv.callgraph,"",@"SHT_CUDA_CALLGRAPH"
	.align	4
	.sectionentsize	8
	.align		4
        /*0000*/ 	.word	0x00000000
	.align		4
        /*0004*/ 	.word	0xffffffff
	.align		4
        /*0008*/ 	.word	0x00000000
	.align		4
        /*000c*/ 	.word	0xfffffffe
	.align		4
        /*0010*/ 	.word	0x00000000
	.align		4
        /*0014*/ 	.word	0xfffffffd
	.align		4
        /*0018*/ 	.word	0x00000000
	.align		4
        /*001c*/ 	.word	0xfffffffc


//--------------------- .text._Z13cuda_simulatePhii --------------------------
	.section	.text._Z13cuda_simulatePhii,"ax",@progbits
	.align	128
        .global         _Z13cuda_simulatePhii
        .type           _Z13cuda_simulatePhii,@function
        .size           _Z13cuda_simulatePhii,(.L_x_8 - _Z13cuda_simulatePhii)
        .other          _Z13cuda_simulatePhii,@"STO_CUDA_ENTRY STV_DEFAULT"
_Z13cuda_simulatePhii:
.text._Z13cuda_simulatePhii:
[----:B------:R-:W-:Y:S01]  /*0000*/  LDC R1, c[0x0][0x37c] ;  /* 0x0000df00ff017b82 */ /* 0x000fe20000000800 */
[----:B------:R-:W0:Y:S07]  /*0010*/  S2R R0, SR_TID.X ;  /* 0x0000000000007919 */ /* 0x000e2e0000002100 */
[----:B------:R-:W0:Y:S08]  /*0020*/  S2UR UR4, SR_CTAID.X ;  /* 0x00000000000479c3 */ /* 0x000e300000002500 */
[----:B------:R-:W0:Y:S08]  /*0030*/  LDC R5, c[0x0][0x360] ;  /* 0x0000d800ff057b82 */ /* 0x000e300000000800 */
[----:B------:R-:W1:Y:S01]  /*0040*/  LDC.64 R2, c[0x0][0x388] ;  /* 0x0000e200ff027b82 */ /* 0x000e620000000a00 */
[----:B0-----:R-:W-:-:S02]  /*0050*/  IMAD R5, R5, UR4, R0 ;  /* 0x0000000405057c24 */ /* 0x001fc4000f8e0200 */
[----:B-1----:R-:W-:-:S05]  /*0060*/  IMAD R0, R3, R2, RZ ;  /* 0x0000000203007224 */ /* 0x002fca00078e02ff */
[----:B------:R-:W-:-:S13]  /*0070*/  ISETP.GE.AND P0, PT, R5, R0, PT ;  /* 0x000000000500720c */ /* 0x000fda0003f06270 */
[----:B------:R-:W-:Y:S05]  /*0080*/  @P0 EXIT ;  /* 0x000000000000094d */ /* 0x000fea0003800000 */
[----:B------:R-:W-:Y:S01]  /*0090*/  IABS R3, R2 ;  /* 0x0000000200037213 */ /* 0x000fe20000000000 */
[----:B------:R-:W-:Y:S01]  /*00a0*/  BSSY.RECONVERGENT B0, `(.L_x_0) ;  /* 0x0000053000007945 */ /* 0x000fe20003800200 */
[----:B------:R-:W0:Y:S03]  /*00b0*/  LDCU.64 UR4, c[0x0][0x358] ;  /* 0x00006b00ff0477ac */ /* 0x000e260008000a00 */
[----:B------:R-:W-:Y:S01]  /*00c0*/  BSSY.RELIABLE B1, `(.L_x_1) ;  /* 0x0000025000017945 */ /* 0x000fe20003800100 */
[----:B------:R-:W1:Y:S08]  /*00d0*/  I2F.RP R0, R3 ;  /* 0x0000000300007306 */ /* 0x000e700000209400 */
[----:B-1----:R-:W1:Y:S02]  /*00e0*/  MUFU.RCP R0, R0 ;  /* 0x0000000000007308 */ /* 0x002e640000001000 */
[----:B-1----:R-:W-:-:S06]  /*00f0*/  VIADD R6, R0, 0xffffffe ;  /* 0x0ffffffe00067836 */ /* 0x002fcc0000000000 */
[----:B------:R1:W2:Y:S02]  /*0100*/  F2I.FTZ.U32.TRUNC.NTZ R7, R6 ;  /* 0x0000000600077305 */ /* 0x0002a4000021f000 */
[----:B-1----:R-:W-:Y:S02]  /*0110*/  IMAD.MOV.U32 R6, RZ, RZ, RZ ;  /* 0x000000ffff067224 */ /* 0x002fe400078e00ff */
[----:B--2---:R-:W-:-:S04]  /*0120*/  IMAD.MOV R4, RZ, RZ, -R7 ;  /* 0x000000ffff047224 */ /* 0x004fc800078e0a07 */
[----:B------:R-:W-:Y:S01]  /*0130*/  IMAD R9, R4, R3, RZ ;  /* 0x0000000304097224 */ /* 0x000fe200078e02ff */
[----:B------:R-:W-:-:S03]  /*0140*/  IABS R4, R5 ;  /* 0x0000000500047213 */ /* 0x000fc60000000000 */
[----:B------:R-:W-:-:S06]  /*0150*/  IMAD.HI.U32 R7, R7, R9, R6 ;  /* 0x0000000907077227 */ /* 0x000fcc00078e0006 */
[----:B------:R-:W-:-:S04]  /*0160*/  IMAD.HI.U32 R7, R7, R4, RZ ;  /* 0x0000000407077227 */ /* 0x000fc800078e00ff */
[----:B------:R-:W-:-:S04]  /*0170*/  IMAD.MOV R0, RZ, RZ, -R7 ;  /* 0x000000ffff007224 */ /* 0x000fc800078e0a07 */
[----:B------:R-:W-:-:S05]  /*0180*/  IMAD R0, R3, R0, R4 ;  /* 0x0000000003007224 */ /* 0x000fca00078e0204 */
[----:B------:R-:W-:-:S13]  /*0190*/  ISETP.GT.U32.AND P2, PT, R3, R0, PT ;  /* 0x000000000300720c */ /* 0x000fda0003f44070 */
[----:B------:R-:W-:Y:S02]  /*01a0*/  @!P2 IMAD.IADD R0, R0, 0x1, -R3 ;  /* 0x000000010000a824 */ /* 0x000fe400078e0a03 */
[----:B------:R-:W-:Y:S01]  /*01b0*/  @!P2 VIADD R7, R7, 0x1 ;  /* 0x000000010707a836 */ /* 0x000fe20000000000 */
[----:B------:R-:W-:Y:S02]  /*01c0*/  ISETP.NE.AND P2, PT, R2, RZ, PT ;  /* 0x000000ff0200720c */ /* 0x000fe40003f45270 */
[----:B------:R-:W-:Y:S02]  /*01d0*/  ISETP.GE.U32.AND P0, PT, R0, R3, PT ;  /* 0x000000030000720c */ /* 0x000fe40003f06070 */
[----:B------:R-:W-:-:S04]  /*01e0*/  LOP3.LUT R0, R5, R2, RZ, 0x3c, !PT ;  /* 0x0000000205007212 */ /* 0x000fc800078e3cff */
[----:B------:R-:W-:-:S07]  /*01f0*/  ISETP.GE.AND P1, PT, R0, RZ, PT ;  /* 0x000000ff0000720c */ /* 0x000fce0003f26270 */
[----:B------:R-:W-:-:S04]  /*0200*/  @P0 VIADD R7, R7, 0x1 ;  /* 0x0000000107070836 */ /* 0x000fc80000000000 */
[----:B------:R-:W-:-:S04]  /*0210*/  IMAD.MOV.U32 R9, RZ, RZ, R7 ;  /* 0x000000ffff097224 */ /* 0x000fc800078e0007 */
[----:B------:R-:W-:Y:S01]  /*0220*/  @!P1 IMAD.MOV R9, RZ, RZ, -R9 ;  /* 0x000000ffff099224 */ /* 0x000fe200078e0a09 */
[----:B------:R-:W-:-:S05]  /*0230*/  @!P2 LOP3.LUT R9, RZ, R2, RZ, 0x33, !PT ;  /* 0x00000002ff09a212 */ /* 0x000fca00078e33ff */
[----:B------:R-:W-:-:S04]  /*0240*/  IMAD R0, R9, R2, RZ ;  /* 0x0000000209007224 */ /* 0x000fc800078e02ff */
[----:B------:R-:W-:-:S05]  /*0250*/  IMAD.IADD R11, R5, 0x1, -R0 ;  /* 0x00000001050b7824 */ /* 0x000fca00078e0a00 */
[----:B------:R-:W-:-:S13]  /*0260*/  ISETP.NE.AND P0, PT, R11, 0x1f4, PT ;  /* 0x000001f40b00780c */ /* 0x000fda0003f05270 */
[----:B0-----:R-:W-:Y:S05]  /*0270*/  @P0 BRA `(.L_x_2) ;  /* 0x0000000000240947 */ /* 0x001fea0003800000 */
[----:B------:R-:W0:Y:S02]  /*0280*/  LDCU.64 UR6, c[0x0][0x380] ;  /* 0x00007000ff0677ac */ /* 0x000e240008000a00 */
[----:B0-----:R-:W-:-:S04]  /*0290*/  IADD3 R6, P0, PT, R0, UR6, RZ ;  /* 0x0000000600067c10 */ /* 0x001fc8000ff1e0ff */
[----:B------:R-:W-:-:S05]  /*02a0*/  LEA.HI.X.SX32 R7, R0, UR7, 0x1, P0 ;  /* 0x0000000700077c11 */ /* 0x000fca00080f0eff */
[----:B------:R-:W2:Y:S02]  /*02b0*/  LDG.E.U8 R3, desc[UR4][R6.64+0x1f4] ;  /* 0x0001f40406037981 */ /* 0x000ea4000c1e1100 */
[----:B--2---:R-:W-:Y:S01]  /*02c0*/  ISETP.NE.AND P0, PT, R3, RZ, PT ;  /* 0x000000ff0300720c */ /* 0x004fe20003f05270 */
[----:B------:R-:W-:-:S12]  /*02d0*/  IMAD.MOV.U32 R3, RZ, RZ, 0x2 ;  /* 0x00000002ff037424 */ /* 0x000fd800078e00ff */
[----:B------:R0:W-:Y:S01]  /*02e0*/  @!P0 STG.E.U8 desc[UR4][R6.64+0x1f4], R3 ;  /* 0x0001f40306008986 */ /* 0x0001e2000c101104 */
[----:B------:R-:W-:Y:S05]  /*02f0*/  @!P0 BREAK.RELIABLE B1 ;  /* 0x0000000000018942 */ /* 0x000fea0003800100 */
[----:B------:R-:W-:Y:S05]  /*0300*/  @!P0 BRA `(.L_x_3) ;  /* 0x0000000000b08947 */ /* 0x000fea0003800000 */
.L_x_2:
[----:B------:R-:W-:Y:S05]  /*0310*/  BSYNC.RELIABLE B1 ;  /* 0x0000000000017941 */ /* 0x000fea0003800100 */
.L_x_1:
[----:B0-----:R-:W0:Y:S02]  /*0320*/  LDC.64 R6, c[0x0][0x380] ;  /* 0x0000e000ff067b82 */ /* 0x001e240000000a00 */
[----:B0-----:R-:W-:-:S04]  /*0330*/  IADD3 R4, P0, PT, R5, R6, RZ ;  /* 0x0000000605047210 */ /* 0x001fc80007f1e0ff */
[----:B------:R-:W-:-:S05]  /*0340*/  LEA.HI.X.SX32 R5, R5, R7, 0x1, P0 ;  /* 0x0000000705057211 */ /* 0x000fca00000f0eff */
[----:B------:R-:W2:Y:S02]  /*0350*/  LDG.E.U8 R3, desc[UR4][R4.64] ;  /* 0x0000000404037981 */ /* 0x000ea4000c1e1100 */
[----:B--2---:R-:W-:-:S04]  /*0360*/  ISETP.NE.AND P0, PT, R3, RZ, PT ;  /* 0x000000ff0300720c */ /* 0x004fc80003f05270 */
[----:B------:R-:W-:-:S13]  /*0370*/  ISETP.EQ.OR P0, PT, R9, RZ, P0 ;  /* 0x000000ff0900720c */ /* 0x000fda0000702670 */
[----:B------:R-:W-:Y:S05]  /*0380*/  @P0 BRA `(.L_x_3) ;  /* 0x0000000000900947 */ /* 0x000fea0003800000 */
[----:B------:R-:W-:-:S04]  /*0390*/  IADD3 R0, PT, PT, R11, -R2, R0 ;  /* 0x800000020b007210 */ /* 0x000fc80007ffe000 */
[----:B------:R-:W-:-:S04]  /*03a0*/  IADD3 R6, P0, PT, R0, R6, RZ ;  /* 0x0000000600067210 */ /* 0x000fc80007f1e0ff */
[----:B------:R-:W-:-:S05]  /*03b0*/  LEA.HI.X.SX32 R7, R0, R7, 0x1, P0 ;  /* 0x0000000700077211 */ /* 0x000fca00000f0eff */
[----:B------:R-:W2:Y:S02]  /*03c0*/  LDG.E.U8 R0, desc[UR4][R6.64] ;  /* 0x0000000406007981 */ /* 0x000ea4000c1e1100 */
[----:B--2---:R-:W-:Y:S01]  /*03d0*/  ISETP.NE.AND P0, PT, R0, 0x2, PT ;  /* 0x000000020000780c */ /* 0x004fe20003f05270 */
[----:B------:R-:W-:-:S12]  /*03e0*/  IMAD.MOV.U32 R0, RZ, RZ, 0x2 ;  /* 0x00000002ff007424 */ /* 0x000fd800078e00ff */
[----:B------:R1:W-:Y:S01]  /*03f0*/  @!P0 STG.E.U8 desc[UR4][R4.64], R0 ;  /* 0x0000000004008986 */ /* 0x0003e2000c101104 */
[----:B------:R-:W-:Y:S05]  /*0400*/  @!P0 BRA `(.L_x_3) ;  /* 0x0000000000708947 */ /* 0x000fea0003800000 */
[----:B------:R-:W-:Y:S01]  /*0410*/  ISETP.NE.AND P0, PT, R11, RZ, PT ;  /* 0x000000ff0b00720c */ /* 0x000fe20003f05270 */
[----:B------:R-:W-:-:S12]  /*0420*/  BSSY.RELIABLE B2, `(.L_x_4) ;  /* 0x0000011000027945 */ /* 0x000fd80003800100 */
[----:B------:R-:W-:Y:S05]  /*0430*/  @!P0 BRA `(.L_x_5) ;  /* 0x00000000002c8947 */ /* 0x000fea0003800000 */
[----:B-1----:R-:W2:Y:S02]  /*0440*/  LDG.E.U8 R0, desc[UR4][R4.64+-0x1] ;  /* 0xffffff0404007981 */ /* 0x002ea4000c1e1100 */
[----:B--2---:R-:W-:-:S05]  /*0450*/  VIADD R0, R0, 0xffffffff ;  /* 0xffffffff00007836 */ /* 0x004fca0000000000 */
[----:B------:R-:W-:-:S04]  /*0460*/  LOP3.LUT R0, R0, 0xff, RZ, 0xc0, !PT ;  /* 0x000000ff00007812 */ /* 0x000fc800078ec0ff */
[----:B------:R-:W-:-:S13]  /*0470*/  ISETP.GT.U32.AND P0, PT, R0, 0x1, PT ;  /* 0x000000010000780c */ /* 0x000fda0003f04070 */
[----:B------:R-:W-:Y:S05]  /*0480*/  @P0 BRA `(.L_x_5) ;  /* 0x0000000000180947 */ /* 0x000fea0003800000 */
[----:B------:R-:W2:Y:S02]  /*0490*/  LDG.E.U8 R0, desc[UR4][R6.64+-0x1] ;  /* 0xffffff0406007981 */ /* 0x000ea4000c1e1100 */
[----:B--2---:R-:W-:Y:S01]  /*04a0*/  ISETP.NE.AND P0, PT, R0, 0x2, PT ;  /* 0x000000020000780c */ /* 0x004fe20003f05270 */
[----:B------:R-:W-:-:S12]  /*04b0*/  IMAD.MOV.U32 R0, RZ, RZ, 0x2 ;  /* 0x00000002ff007424 */ /* 0x000fd800078e00ff */
[----:B------:R2:W-:Y:S01]  /*04c0*/  @!P0 STG.E.U8 desc[UR4][R4.64], R0 ;  /* 0x0000000004008986 */ /* 0x0005e2000c101104 */
[----:B------:R-:W-:Y:S05]  /*04d0*/  @!P0 BREAK.RELIABLE B2 ;  /* 0x0000000000028942 */ /* 0x000fea0003800100 */
[----:B------:R-:W-:Y:S05]  /*04e0*/  @!P0 BRA `(.L_x_3) ;  /* 0x0000000000388947 */ /* 0x000fea0003800000 */
.L_x_5:
[----:B------:R-:W-:-:S05]  /*04f0*/  VIADD R2, R2, 0xffffffff ;  /* 0xffffffff02027836 */ /* 0x000fca0000000000 */
[----:B------:R-:W-:-:S13]  /*0500*/  ISETP.NE.AND P0, PT, R11, R2, PT ;  /* 0x000000020b00720c */ /* 0x000fda0003f05270 */
[----:B------:R-:W-:Y:S05]  /*0510*/  @!P0 BREAK.RELIABLE B2 ;  /* 0x0000000000028942 */ /* 0x000fea0003800100 */
[----:B------:R-:W-:Y:S05]  /*0520*/  @!P0 BRA `(.L_x_3) ;  /* 0x0000000000288947 */ /* 0x000fea0003800000 */
[----:B------:R-:W-:Y:S05]  /*0530*/  BSYNC.RELIABLE B2 ;  /* 0x0000000000027941 */ /* 0x000fea0003800100 */
.L_x_4:
[----:B-12---:R-:W2:Y:S02]  /*0540*/  LDG.E.U8 R0, desc[UR4][R4.64+0x1] ;  /* 0x0000010404007981 */ /* 0x006ea4000c1e1100 */
[----:B--2---:R-:W-:-:S05]  /*0550*/  VIADD R0, R0, 0xffffffff ;  /* 0xffffffff00007836 */ /* 0x004fca0000000000 */
[----:B------:R-:W-:-:S04]  /*0560*/  LOP3.LUT R0, R0, 0xff, RZ, 0xc0, !PT ;  /* 0x000000ff00007812 */ /* 0x000fc800078ec0ff */
[----:B------:R-:W-:-:S13]  /*0570*/  ISETP.GT.U32.AND P0, PT, R0, 0x1, PT ;  /* 0x000000010000780c */ /* 0x000fda0003f04070 */
[----:B------:R-:W-:Y:S05]  /*0580*/  @P0 BRA `(.L_x_3) ;  /* 0x0000000000100947 */ /* 0x000fea0003800000 */
[----:B------:R-:W2:Y:S01]  /*0590*/  LDG.E.U8 R6, desc[UR4][R6.64+0x1] ;  /* 0x0000010406067981 */ /* 0x000ea2000c1e1100 */
[----:B------:R-:W-:Y:S01]  /*05a0*/  IMAD.MOV.U32 R2, RZ, RZ, 0x2 ;  /* 0x00000002ff027424 */ /* 0x000fe200078e00ff */
[----:B--2---:R-:W-:-:S13]  /*05b0*/  ISETP.NE.AND P0, PT, R6, 0x2, PT ;  /* 0x000000020600780c */ /* 0x004fda0003f05270 */
[----:B------:R3:W-:Y:S02]  /*05c0*/  @!P0 STG.E.U8 desc[UR4][R4.64], R2 ;  /* 0x0000000204008986 */ /* 0x0007e4000c101104 */
.L_x_3:
[----:B------:R-:W-:Y:S05]  /*05d0*/  BSYNC.RECONVERGENT B0 ;  /* 0x0000000000007941 */ /* 0x000fea0003800200 */
.L_x_0:
[----:B------:R-:W-:Y:S05]  /*05e0*/  WARPSYNC.ALL ;  /* 0x0000000000007948 */ /* 0x000fea0003800000 */
[----:B------:R-:W-:Y:S06]  /*05f0*/  BAR.SYNC.DEFER_BLOCKING 0x0 ;  /* 0x0000000000007b1d */ /* 0x000fec0000010000 */
[----:B------:R-:W-:Y:S05]  /*0600*/  EXIT ;  /* 0x000000000000794d */ /* 0x000fea0003800000 */
.L_x_6:
[----:B------:R-:W-:-:S00]  /*0610*/  BRA `(.L_x_6) ;  /* 0xfffffffc00fc7947 */ /* 0x000fc0000383ffff */
[----:B------:R-:W-:-:S00]  /*0620*/  NOP ;  /* 0x0000000000007918 */ /* 0x000fc00000000000 */
        /* <DEDUP_REMOVED lines=13> */
.L_x_8:


//--------------------- .text._Z23cuda_simulate_drop_restPhii --------------------------
	.section	.text._Z23cuda_simulate_drop_restPhii,"ax",@progbits
	.align	128
        .global         _Z23cuda_simulate_drop_restPhii
        .type           _Z23cuda_simulate_drop_restPhii,@function
        .size           _Z23cuda_simulate_drop_restPhii,(.L_x_9 - _Z23cuda_simulate_drop_restPhii)
        .other          _Z23cuda_simulate_drop_restPhii,@"STO_CUDA_ENTRY STV_DEFAULT"
_Z23cuda_simulate_drop_restPhii:
.text._Z23cuda_simulate_drop_restPhii:
        /* <DEDUP_REMOVED lines=9> */
[----:B------:R-:W0:Y:S01]  /*0090*/  LDCU.64 UR6, c[0x0][0x380] ;  /* 0x00007000ff0677ac */ /* 0x000e220008000a00 */
[----:B------:R-:W1:Y:S01]  /*00a0*/  LDCU.64 UR4, c[0x0][0x358] ;  /* 0x00006b00ff0477ac */ /* 0x000e620008000a00 */
[----:B0-----:R-:W-:-:S04]  /*00b0*/  IADD3 R2, P0, PT, R9, UR6, RZ ;  /* 0x0000000609027c10 */ /* 0x001fc8000ff1e0ff */
[----:B------:R-:W-:-:S05]  /*00c0*/  LEA.HI.X.SX32 R3, R9, UR7, 0x1, P0 ;  /* 0x0000000709037c11 */ /* 0x000fca00080f0eff */
[----:B-1----:R-:W2:Y:S01]  /*00d0*/  LDG.E.U8 R10, desc[UR4][R2.64] ;  /* 0x00000004020a7981 */ /* 0x002ea2000c1e1100 */
[----:B------:R-:W-:-:S04]  /*00e0*/  IABS R11, R4 ;  /* 0x00000004000b7213 */ /* 0x000fc80000000000 */
[----:B------:R-:W0:Y:S08]  /*00f0*/  I2F.RP R0, R11 ;  /* 0x0000000b00007306 */ /* 0x000e300000209400 */
[----:B0-----:R-:W0:Y:S02]  /*0100*/  MUFU.RCP R0, R0 ;  /* 0x0000000000007308 */ /* 0x001e240000001000 */
[----:B0-----:R-:W-:-:S06]  /*0110*/  VIADD R6, R0, 0xffffffe ;  /* 0x0ffffffe00067836 */ /* 0x001fcc0000000000 */
[----:B------:R0:W1:Y:S02]  /*0120*/  F2I.FTZ.U32.TRUNC.NTZ R7, R6 ;  /* 0x0000000600077305 */ /* 0x000064000021f000 */
[----:B0-----:R-:W-:Y:S02]  /*0130*/  IMAD.MOV.U32 R6, RZ, RZ, RZ ;  /* 0x000000ffff067224 */ /* 0x001fe400078e00ff */
[----:B-1----:R-:W-:-:S04]  /*0140*/  IMAD.MOV R8, RZ, RZ, -R7 ;  /* 0x000000ffff087224 */ /* 0x002fc800078e0a07 */
        /* <DEDUP_REMOVED lines=13> */
[----:B------:R-:W-:-:S06]  /*0220*/  @P0 VIADD R7, R7, 0x1 ;  /* 0x0000000107070836 */ /* 0x000fcc0000000000 */
[----:B------:R-:W-:Y:S01]  /*0230*/  @!P1 IMAD.MOV R7, RZ, RZ, -R7 ;  /* 0x000000ffff079224 */ /* 0x000fe200078e0a07 */
[----:B------:R-:W-:-:S05]  /*0240*/  @!P2 LOP3.LUT R7, RZ, R4, RZ, 0x33, !PT ;  /* 0x00000004ff07a212 */ /* 0x000fca00078e33ff */
[----:B------:R-:W-:Y:S01]  /*0250*/  IMAD.MOV R0, RZ, RZ, -R7 ;  /* 0x000000ffff007224 */ /* 0x000fe200078e0a07 */
[----:B--2---:R-:W-:-:S13]  /*0260*/  ISETP.NE.AND P0, PT, R10, 0x2, PT ;  /* 0x000000020a00780c */ /* 0x004fda0003f05270 */
[----:B------:R-:W-:Y:S05]  /*0270*/  @P0 EXIT ;  /* 0x000000000000094d */ /* 0x000fea0003800000 */
[----:B------:R-:W-:Y:S02]  /*0280*/  VIADD R5, R5, 0xffffffff ;  /* 0xffffffff05057836 */ /* 0x000fe40000000000 */
[C---:B------:R-:W-:Y:S02]  /*0290*/  IMAD R9, R4.reuse, R0, R9 ;  /* 0x0000000004097224 */ /* 0x040fe400078e0209 */
[----:B------:R-:W-:Y:S01]  /*02a0*/  VIADD R0, R4, 0xffffffff ;  /* 0xffffffff04007836 */ /* 0x000fe20000000000 */
[----:B------:R-:W-:-:S04]  /*02b0*/  ISETP.NE.AND P0, PT, R7, R5, PT ;  /* 0x000000050700720c */ /* 0x000fc80003f05270 */
[----:B------:R-:W-:-:S04]  /*02c0*/  ISETP.NE.AND P0, PT, R9, RZ, P0 ;  /* 0x000000ff0900720c */ /* 0x000fc80000705270 */
[----:B------:R-:W-:-:S13]  /*02d0*/  ISETP.NE.AND P0, PT, R9, R0, P0 ;  /* 0x000000000900720c */ /* 0x000fda0000705270 */
[----:B------:R0:W-:Y:S01]  /*02e0*/  @!P0 STG.E.U8 desc[UR4][R2.64], RZ ;  /* 0x000000ff02008986 */ /* 0x0001e2000c101104 */
[----:B------:R-:W-:Y:S05]  /*02f0*/  @!P0 EXIT ;  /* 0x000000000000894d */ /* 0x000fea0003800000 */
[----:B------:R-:W-:-:S04]  /*0300*/  IADD3 R6, P0, PT, R2, R4, RZ ;  /* 0x0000000402067210 */ /* 0x000fc80007f1e0ff */
[----:B------:R-:W-:-:S05]  /*0310*/  LEA.HI.X.SX32 R7, R4, R3, 0x1, P0 ;  /* 0x0000000304077211 */ /* 0x000fca00000f0eff */
[----:B------:R-:W2:Y:S04]  /*0320*/  LDG.E.U8 R5, desc[UR4][R6.64+-0x1] ;  /* 0xffffff0406057981 */ /* 0x000ea8000c1e1100 */
[----:B------:R-:W3:Y:S04]  /*0330*/  LDG.E.U8 R4, desc[UR4][R6.64+0x1] ;  /* 0x0000010406047981 */ /* 0x000ee8000c1e1100 */
[----:B------:R-:W4:Y:S01]  /*0340*/  LDG.E.U8 R0, desc[UR4][R6.64] ;  /* 0x0000000406007981 */ /* 0x000f22000c1e1100 */
[----:B--2---:R-:W-:Y:S02]  /*0350*/  ISETP.NE.AND P0, PT, R5, RZ, PT ;  /* 0x000000ff0500720c */ /* 0x004fe40003f05270 */
[----:B---3--:R-:W-:-:S02]  /*0360*/  ISETP.NE.AND P1, PT, R4, RZ, PT ;  /* 0x000000ff0400720c */ /* 0x008fc40003f25270 */
[----:B----4-:R-:W-:-:S13]  /*0370*/  ISETP.NE.AND P0, PT, R0, RZ, P0 ;  /* 0x000000ff0000720c */ /* 0x010fda0000705270 */
[----:B------:R-:W-:Y:S05]  /*0380*/  @P0 EXIT P1 ;  /* 0x000000000000094d */ /* 0x000fea0000800000 */
[----:B------:R-:W-:Y:S01]  /*0390*/  STG.E.U8 desc[UR4][R2.64], RZ ;  /* 0x000000ff02007986 */ /* 0x000fe2000c101104 */
[----:B------:R-:W-:Y:S05]  /*03a0*/  EXIT ;  /* 0x000000000000794d */ /* 0x000fea0003800000 */
.L_x_7:
        /* <DEDUP_REMOVED lines=13> */
.L_x_9:


//--------------------- .nv.shared.reserved.0     --------------------------
	.section	.nv.shared.reserved.0,"aw",@nobits
	.weak		__nv_reservedSMEM_offset_0_alias
	.size		__nv_reservedSMEM_offset_0_alias, 0, 64
	.other		__nv_reservedSMEM_offset_0_alias,@"STO_CUDA_RESERVED_SHARED STV_DEFAULT"
__nv_reservedSMEM_offset_0_alias:
	.zero		0
	.zero		64


//--------------------- .nv.constant0._Z13cuda_simulatePhii --------------------------
	.section	.nv.constant0._Z13cuda_simulatePhii,"a",@progbits
	.sectionflags	@""
	.align	4
.nv.constant0._Z13cuda_simulatePhii:
	.zero		912


//--------------------- .nv.constant0._Z23cuda_simulate_drop_restPhii --------------------------
	.section	.nv.constant0._Z23cuda_simulate_drop_restPhii,"a",@progbits
	.sectionflags	@""
	.align	4
.nv.constant0._Z23cuda_simulate_drop_restPhii:
	.zero		912


//--------------------- SYMBOLS --------------------------

	.type		.nv.reservedSmem.offset0,@object
	.size		.nv.reservedSmem.offset0,0x4
